//
// Generated by NVIDIA NVVM Compiler
//
// Compiler Build ID: CL-36424714
// Cuda compilation tools, release 13.0, V13.0.88
// Based on NVVM 20.0.0
//

.version 9.0
.target sm_100
.address_size 64

	// .globl	_Z7calcSinPdm

.visible .entry _Z7calcSinPdm(
	.param .u64 .ptr .align 1 _Z7calcSinPdm_param_0,
	.param .u64 _Z7calcSinPdm_param_1
)
{
	.reg .pred 	%p<3>;
	.reg .b32 	%r<15>;
	.reg .b32 	%f<3>;
	.reg .b64 	%rd<10>;
	.reg .b64 	%fd<5>;

	ld.param.u64 	%rd5, [_Z7calcSinPdm_param_0];
	ld.param.u64 	%rd6, [_Z7calcSinPdm_param_1];
	mov.u32 	%r6, %ctaid.x;
	mov.u32 	%r1, %ntid.x;
	mov.u32 	%r7, %tid.x;
	mad.lo.s32 	%r14, %r6, %r1, %r7;
	cvt.u64.u32 	%rd9, %r14;
	setp.le.u64 	%p1, %rd6, %rd9;
	@%p1 bra 	$L__BB0_3;
	mov.u32 	%r8, %nctaid.x;
	mul.lo.s32 	%r3, %r1, %r8;
	cvta.to.global.u64 	%rd2, %rd5;
$L__BB0_2:
	shr.u32 	%r9, %r14, 3;
	mul.hi.u32 	%r10, %r9, 381774871;
	shr.u32 	%r11, %r10, 2;
	mul.lo.s32 	%r12, %r11, 360;
	sub.s32 	%r13, %r14, %r12;
	cvt.rn.f64.u32 	%fd1, %r13;
	mul.f64 	%fd2, %fd1, 0d400921FB54442D18;
	div.rn.f64 	%fd3, %fd2, 0d4066800000000000;
	cvt.rn.f32.f64 	%f1, %fd3;
	sin.approx.f32 	%f2, %f1;
	cvt.f64.f32 	%fd4, %f2;
	shl.b64 	%rd7, %rd9, 3;
	add.s64 	%rd8, %rd2, %rd7;
	st.global.f64 	[%rd8], %fd4;
	add.s32 	%r14, %r14, %r3;
	cvt.u64.u32 	%rd9, %r14;
	setp.gt.u64 	%p2, %rd6, %rd9;
	@%p2 bra 	$L__BB0_2;
$L__BB0_3:
	ret;

}


// ===== COMPILED SASS (sm_100) =====

	.target	sm_100

	.elftype	@"ET_EXEC"


//--------------------- .note.nv.tkinfo           --------------------------
	.section	.note.nv.tkinfo,"",@"SHT_NOTE"
	.sectionflags	@"SHF_NOTE_NV_TKINFO"
	.tkinfo
        /*0018*/ 	.word	0x00000002
        /*0030*/ 	.string	""
        /*0030*/ 	.string	"ptxas"
        /*0030*/ 	.string	"Cuda compilation tools, release 13.0, V13.0.88"
        /*0030*/ 	.string	"Build cuda_13.0.r13.0/compiler.36424714_0"
        /*0030*/ 	.string	"-arch sm_100 -m 64 "



//--------------------- .note.nv.cuinfo           --------------------------
	.section	.note.nv.cuinfo,"",@"SHT_NOTE"
	.sectionflags	@"SHF_NOTE_NV_CUINFO"
        /*0018*/ 	.short	0x0002
        /*001a*/ 	.short	0x0064
        /*001c*/ 	.short	0x0082
	.zero		2


//--------------------- .nv.info                  --------------------------
	.section	.nv.info,"",@"SHT_CUDA_INFO"
	.align	4


	//----- nvinfo : EIATTR_REGCOUNT
	.align		4
        /*0000*/ 	.byte	0x04, 0x2f
        /*0002*/ 	.short	(.L_1 - .L_0)
	.align		4
.L_0:
        /*0004*/ 	.word	index@(_Z7calcSinPdm)
        /*0008*/ 	.word	0x0000001a


	//----- nvinfo : EIATTR_FRAME_SIZE
	.align		4
.L_1:
        /*000c*/ 	.byte	0x04, 0x11
        /*000e*/ 	.short	(.L_3 - .L_2)
	.align		4
.L_2:
        /*0010*/ 	.word	index@($__internal_0_$__cuda_sm20_div_rn_f64_full)
        /*0014*/ 	.word	0x00000000


	//----- nvinfo : EIATTR_FRAME_SIZE
	.align		4
.L_3:
        /*0018*/ 	.byte	0x04, 0x11
        /*001a*/ 	.short	(.L_5 - .L_4)
	.align		4
.L_4:
        /*001c*/ 	.word	index@(_Z7calcSinPdm)
        /*0020*/ 	.word	0x00000000


	//----- nvinfo : EIATTR_MIN_STACK_SIZE
	.align		4
.L_5:
        /*0024*/ 	.byte	0x04, 0x12
        /*0026*/ 	.short	(.L_7 - .L_6)
	.align		4
.L_6:
        /*0028*/ 	.word	index@(_Z7calcSinPdm)
        /*002c*/ 	.word	0x00000000
.L_7:


//--------------------- .nv.compat                --------------------------
	.section	.nv.compat,"",@"SHT_CUDA_COMPAT_INFO"
	.align	4
        /*0000*/ 	.byte	0x02, 0x09, 0x00, 0x00, 0x02, 0x02, 0x01, 0x00, 0x02, 0x05, 0x05, 0x00, 0x03, 0x07, 0x01, 0x01
        /*0010*/ 	.byte	0x02, 0x03, 0x00, 0x00, 0x02, 0x06, 0x01, 0x00, 0x04, 0x0b, 0x08, 0x00, 0x01, 0x00, 0x00, 0x00
        /*0020*/ 	.byte	0x00, 0x00, 0x00, 0x00


//--------------------- .nv.info._Z7calcSinPdm    --------------------------
	.section	.nv.info._Z7calcSinPdm,"",@"SHT_CUDA_INFO"
	.sectionflags	@""
	.align	4


	//----- nvinfo : EIATTR_CUDA_API_VERSION
	.align		4
        /*0000*/ 	.byte	0x04, 0x37
        /*0002*/ 	.short	(.L_9 - .L_8)
.L_8:
        /*0004*/ 	.word	0x00000082


	//----- nvinfo : EIATTR_KPARAM_INFO
	.align		4
.L_9:
        /*0008*/ 	.byte	0x04, 0x17
        /*000a*/ 	.short	(.L_11 - .L_10)
.L_10:
        /*000c*/ 	.word	0x00000000
        /*0010*/ 	.short	0x0001
        /*0012*/ 	.short	0x0008
        /*0014*/ 	.byte	0x00, 0xf0, 0x21, 0x00


	//----- nvinfo : EIATTR_KPARAM_INFO
	.align		4
.L_11:
        /*0018*/ 	.byte	0x04, 0x17
        /*001a*/ 	.short	(.L_13 - .L_12)
.L_12:
        /*001c*/ 	.word	0x00000000
        /*0020*/ 	.short	0x0000
        /*0022*/ 	.short	0x0000
        /*0024*/ 	.byte	0x00, 0xf5, 0x21, 0x00


	//----- nvinfo : EIATTR_SPARSE_MMA_MASK
	.align		4
.L_13:
        /*0028*/ 	.byte	0x03, 0x50
        /*002a*/ 	.short	0x0000


	//----- nvinfo : EIATTR_MAXREG_COUNT
	.align		4
        /*002c*/ 	.byte	0x03, 0x1b
        /*002e*/ 	.short	0x00ff


	//----- nvinfo : EIATTR_MERCURY_ISA_VERSION
	.align		4
        /*0030*/ 	.byte	0x03, 0x5f
        /*0032*/ 	.short	0x0101


	//----- nvinfo : EIATTR_VRC_CTA_INIT_COUNT
	.align		4
        /*0034*/ 	.byte	0x02, 0x4a
	.zero		1
	.zero		1


	//----- nvinfo : EIATTR_EXIT_INSTR_OFFSETS
	.align		4
        /*0038*/ 	.byte	0x04, 0x1c
        /*003a*/ 	.short	(.L_15 - .L_14)


	//   ....[0]....
.L_14:
        /*003c*/ 	.word	0x00000080


	//   ....[1]....
        /*0040*/ 	.word	0x00000390


	//----- nvinfo : EIATTR_CRS_STACK_SIZE
	.align		4
.L_15:
        /*0044*/ 	.byte	0x04, 0x1e
        /*0046*/ 	.short	(.L_17 - .L_16)
.L_16:
        /*0048*/ 	.word	0x00000000


	//----- nvinfo : EIATTR_CBANK_PARAM_SIZE
	.align		4
.L_17:
        /*004c*/ 	.byte	0x03, 0x19
        /*004e*/ 	.short	0x0010


	//----- nvinfo : EIATTR_PARAM_CBANK
	.align		4
        /*0050*/ 	.byte	0x04, 0x0a
        /*0052*/ 	.short	(.L_19 - .L_18)
	.align		4
.L_18:
        /*0054*/ 	.word	index@(.nv.constant0._Z7calcSinPdm)
        /*0058*/ 	.short	0x0380
        /*005a*/ 	.short	0x0010


	//----- nvinfo : EIATTR_SW_WAR
	.align		4
.L_19:
        /*005c*/ 	.byte	0x04, 0x36
        /*005e*/ 	.short	(.L_21 - .L_20)
.L_20:
        /*0060*/ 	.word	0x00000008
.L_21:


//--------------------- .nv.callgraph             --------------------------
	.section	.nv.callgraph,"",@"SHT_CUDA_CALLGRAPH"
	.align	4
	.sectionentsize	8
	.align		4
        /*0000*/ 	.word	0x00000000
	.align		4
        /*0004*/ 	.word	0xffffffff
	.align		4
        /*0008*/ 	.word	0x00000000
	.align		4
        /*000c*/ 	.word	0xfffffffe
	.align		4
        /*0010*/ 	.word	0x00000000
	.align		4
        /*0014*/ 	.word	0xfffffffd
	.align		4
        /*0018*/ 	.word	0x00000000
	.align		4
        /*001c*/ 	.word	0xfffffffc


//--------------------- .text._Z7calcSinPdm       --------------------------
	.section	.text._Z7calcSinPdm,"ax",@progbits
	.align	128
        .global         _Z7calcSinPdm
        .type           _Z7calcSinPdm,@function
        .size           _Z7calcSinPdm,(.L_x_8 - _Z7calcSinPdm)
        .other          _Z7calcSinPdm,@"STO_CUDA_ENTRY STV_DEFAULT"
_Z7calcSinPdm:
.text._Z7calcSinPdm:
[----:B------:R-:W-:Y:S01]  /*0000*/  LDC R1, c[0x0][0x37c] ;  /* 0x0000df00ff017b82 */ /* 0x000fe20000000800 */
[----:B------:R-:W0:Y:S07]  /*0010*/  S2R R0, SR_TID.X ;  /* 0x0000000000007919 */ /* 0x000e2e0000002100 */
[----:B------:R-:W0:Y:S01]  /*0020*/  S2UR UR4, SR_CTAID.X ;  /* 0x00000000000479c3 */ /* 0x000e220000002500 */
[----:B------:R-:W1:Y:S07]  /*0030*/  LDCU.64 UR6, c[0x0][0x388] ;  /* 0x00007100ff0677ac */ /* 0x000e6e0008000a00 */
[----:B------:R-:W0:Y:S02]  /*0040*/  LDC R11, c[0x0][0x360] ;  /* 0x0000d800ff0b7b82 */ /* 0x000e240000000800 */
[----:B0-----:R-:W-:-:S05]  /*0050*/  IMAD R0, R11, UR4, R0 ;  /* 0x000000040b007c24 */ /* 0x001fca000f8e0200 */
[----:B-1----:R-:W-:-:S04]  /*0060*/  ISETP.GE.U32.AND P0, PT, R0, UR6, PT ;  /* 0x0000000600007c0c */ /* 0x002fc8000bf06070 */
[----:B------:R-:W-:-:S13]  /*0070*/  ISETP.GE.U32.AND.EX P0, PT, RZ, UR7, PT, P0 ;  /* 0x00000007ff007c0c */ /* 0x000fda000bf06100 */
[----:B------:R-:W-:Y:S05]  /*0080*/  @P0 EXIT ;  /* 0x000000000000094d */ /* 0x000fea0003800000 */
[----:B------:R-:W0:Y:S01]  /*0090*/  LDCU UR4, c[0x0][0x370] ;  /* 0x00006e00ff0477ac */ /* 0x000e220008000800 */
[----:B------:R-:W-:Y:S02]  /*00a0*/  IMAD.MOV.U32 R8, RZ, RZ, R0 ;  /* 0x000000ffff087224 */ /* 0x000fe400078e0000 */
[----:B------:R-:W-:Y:S01]  /*00b0*/  IMAD.MOV.U32 R9, RZ, RZ, RZ ;  /* 0x000000ffff097224 */ /* 0x000fe200078e00ff */
[----:B------:R-:W1:Y:S01]  /*00c0*/  LDCU.64 UR6, c[0x0][0x358] ;  /* 0x00006b00ff0677ac */ /* 0x000e620008000a00 */
[----:B------:R-:W2:Y:S01]  /*00d0*/  LDCU.128 UR8, c[0x0][0x380] ;  /* 0x00007000ff0877ac */ /* 0x000ea20008000c00 */
[----:B0-----:R-:W-:-:S07]  /*00e0*/  IMAD R11, R11, UR4, RZ ;  /* 0x000000040b0b7c24 */ /* 0x001fce000f8e02ff */
.L_x_2:
[----:B0-----:R-:W0:Y:S01]  /*00f0*/  MUFU.RCP64H R3, 180 ;  /* 0x4066800000037908 */ /* 0x001e220000001800 */
[----:B------:R-:W-:Y:S01]  /*0100*/  IMAD.MOV.U32 R6, RZ, RZ, 0x0 ;  /* 0x00000000ff067424 */ /* 0x000fe200078e00ff */
[----:B------:R-:W-:Y:S01]  /*0110*/  SHF.R.U32.HI R10, RZ, 0x3, R0 ;  /* 0x00000003ff0a7819 */ /* 0x000fe20000011600 */
[----:B------:R-:W-:Y:S01]  /*0120*/  IMAD.MOV.U32 R7, RZ, RZ, 0x40668000 ;  /* 0x40668000ff077424 */ /* 0x000fe200078e00ff */
[----:B------:R-:W-:Y:S01]  /*0130*/  UMOV UR4, 0x54442d18 ;  /* 0x54442d1800047882 */ /* 0x000fe20000000000 */
[----:B------:R-:W-:Y:S01]  /*0140*/  IMAD.MOV.U32 R2, RZ, RZ, 0x1 ;  /* 0x00000001ff027424 */ /* 0x000fe200078e00ff */
[----:B------:R-:W-:Y:S01]  /*0150*/  UMOV UR5, 0x400921fb ;  /* 0x400921fb00057882 */ /* 0x000fe20000000000 */
[----:B------:R-:W-:Y:S01]  /*0160*/  IMAD.HI.U32 R10, R10, 0x16c16c17, RZ ;  /* 0x16c16c170a0a7827 */ /* 0x000fe200078e00ff */
[----:B------:R-:W-:Y:S04]  /*0170*/  BSSY.RECONVERGENT B0, `(.L_x_0) ;  /* 0x0000015000007945 */ /* 0x000fe80003800200 */
[----:B------:R-:W-:Y:S01]  /*0180*/  SHF.R.U32.HI R13, RZ, 0x2, R10 ;  /* 0x00000002ff0d7819 */ /* 0x000fe2000001160a */
[----:B0-----:R-:W-:-:S04]  /*0190*/  DFMA R4, R2, -R6, 1 ;  /* 0x3ff000000204742b */ /* 0x001fc80000000806 */
[----:B------:R-:W-:-:S04]  /*01a0*/  IMAD R10, R13, -0x168, R0 ;  /* 0xfffffe980d0a7824 */ /* 0x000fc800078e0200 */
[----:B------:R-:W-:-:S08]  /*01b0*/  DFMA R4, R4, R4, R4 ;  /* 0x000000040404722b */ /* 0x000fd00000000004 */
[----:B------:R-:W-:Y:S02]  /*01c0*/  DFMA R2, R2, R4, R2 ;  /* 0x000000040202722b */ /* 0x000fe40000000002 */
[----:B------:R-:W0:Y:S06]  /*01d0*/  I2F.F64.U32 R4, R10 ;  /* 0x0000000a00047312 */ /* 0x000e2c0000201800 */
[----:B------:R-:W-:-:S08]  /*01e0*/  DFMA R6, R2, -R6, 1 ;  /* 0x3ff000000206742b */ /* 0x000fd00000000806 */
[----:B------:R-:W-:Y:S02]  /*01f0*/  DFMA R2, R2, R6, R2 ;  /* 0x000000060202722b */ /* 0x000fe40000000002 */
[----:B0-----:R-:W-:-:S08]  /*0200*/  DMUL R4, R4, UR4 ;  /* 0x0000000404047c28 */ /* 0x001fd00008000000 */
[----:B------:R-:W-:Y:S02]  /*0210*/  DMUL R6, R4, R2 ;  /* 0x0000000204067228 */ /* 0x000fe40000000000 */
[----:B------:R-:W-:-:S06]  /*0220*/  FSETP.GEU.AND P1, PT, |R5|, 6.5827683646048100446e-37, PT ;  /* 0x036000000500780b */ /* 0x000fcc0003f2e200 */
[----:B------:R-:W-:-:S08]  /*0230*/  DFMA R12, R6, -180, R4 ;  /* 0xc0668000060c782b */ /* 0x000fd00000000004 */
[----:B------:R-:W-:-:S10]  /*0240*/  DFMA R2, R2, R12, R6 ;  /* 0x0000000c0202722b */ /* 0x000fd40000000006 */
[----:B------:R-:W-:-:S05]  /*0250*/  FFMA R6, RZ, 3.6015625, R3 ;  /* 0x40668000ff067823 */ /* 0x000fca0000000003 */
[----:B------:R-:W-:-:S13]  /*0260*/  FSETP.GT.AND P0, PT, |R6|, 1.469367938527859385e-39, PT ;  /* 0x001000000600780b */ /* 0x000fda0003f04200 */
[----:B------:R-:W-:Y:S05]  /*0270*/  @P0 BRA P1, `(.L_x_1) ;  /* 0x0000000000100947 */ /* 0x000fea0000800000 */
[----:B------:R-:W-:-:S07]  /*0280*/  MOV R10, 0x2a0 ;  /* 0x000002a0000a7802 */ /* 0x000fce0000000f00 */
[----:B-12---:R-:W-:Y:S05]  /*0290*/  CALL.REL.NOINC `($__internal_0_$__cuda_sm20_div_rn_f64_full) ;  /* 0x0000000000407944 */ /* 0x006fea0003c00000 */
[----:B------:R-:W-:Y:S02]  /*02a0*/  IMAD.MOV.U32 R2, RZ, RZ, R12 ;  /* 0x000000ffff027224 */ /* 0x000fe400078e000c */
[----:B------:R-:W-:-:S07]  /*02b0*/  IMAD.MOV.U32 R3, RZ, RZ, R13 ;  /* 0x000000ffff037224 */ /* 0x000fce00078e000d */
.L_x_1:
[----:B-12---:R-:W-:Y:S05]  /*02c0*/  BSYNC.RECONVERGENT B0 ;  /* 0x0000000000007941 */ /* 0x006fea0003800200 */
.L_x_0:
[----:B------:R-:W0:Y:S01]  /*02d0*/  F2F.F32.F64 R2, R2 ;  /* 0x0000000200027310 */ /* 0x000e220000301000 */
[----:B------:R-:W-:-:S04]  /*02e0*/  LEA R6, P0, R8, UR8, 0x3 ;  /* 0x0000000808067c11 */ /* 0x000fc8000f8018ff */
[----:B------:R-:W-:Y:S01]  /*02f0*/  LEA.HI.X R7, R8, UR9, R9, 0x3, P0 ;  /* 0x0000000908077c11 */ /* 0x000fe200080f1c09 */
[----:B------:R-:W-:-:S04]  /*0300*/  IMAD.IADD R8, R11, 0x1, R0 ;  /* 0x000000010b087824 */ /* 0x000fc800078e0200 */
[----:B------:R-:W-:Y:S01]  /*0310*/  IMAD.MOV.U32 R0, RZ, RZ, R8 ;  /* 0x000000ffff007224 */ /* 0x000fe200078e0008 */
[----:B------:R-:W-:Y:S01]  /*0320*/  ISETP.GE.U32.AND P0, PT, R8, UR10, PT ;  /* 0x0000000a08007c0c */ /* 0x000fe2000bf06070 */
[----:B0-----:R-:W-:-:S03]  /*0330*/  FMUL.RZ R10, R2, 0.15915493667125701904 ;  /* 0x3e22f983020a7820 */ /* 0x001fc6000040c000 */
[----:B------:R-:W-:Y:S01]  /*0340*/  ISETP.GE.U32.AND.EX P0, PT, RZ, UR11, PT, P0 ;  /* 0x0000000bff007c0c */ /* 0x000fe2000bf06100 */
[----:B------:R-:W0:Y:S08]  /*0350*/  MUFU.SIN R4, R10 ;  /* 0x0000000a00047308 */ /* 0x000e300000000400 */
[----:B0-----:R-:W0:Y:S02]  /*0360*/  F2F.F64.F32 R4, R4 ;  /* 0x0000000400047310 */ /* 0x001e240000201800 */
[----:B0-----:R0:W-:Y:S02]  /*0370*/  STG.E.64 desc[UR6][R6.64], R4 ;  /* 0x0000000406007986 */ /* 0x0011e4000c101b06 */
[----:B------:R-:W-:Y:S05]  /*0380*/  @!P0 BRA `(.L_x_2) ;  /* 0xfffffffc00588947 */ /* 0x000fea000383ffff */
[----:B------:R-:W-:Y:S05]  /*0390*/  EXIT ;  /* 0x000000000000794d */ /* 0x000fea0003800000 */
        .weak           $__internal_0_$__cuda_sm20_div_rn_f64_full
        .type           $__internal_0_$__cuda_sm20_div_rn_f64_full,@function
        .size           $__internal_0_$__cuda_sm20_div_rn_f64_full,(.L_x_8 - $__internal_0_$__cuda_sm20_div_rn_f64_full)
$__internal_0_$__cuda_sm20_div_rn_f64_full:
[----:B------:R-:W-:Y:S01]  /*03a0*/  IMAD.MOV.U32 R3, RZ, RZ, 0x3ff68000 ;  /* 0x3ff68000ff037424 */ /* 0x000fe200078e00ff */
[C---:B------:R-:W-:Y:S01]  /*03b0*/  FSETP.GEU.AND P1, PT, |R5|.reuse, 1.469367938527859385e-39, PT ;  /* 0x001000000500780b */ /* 0x040fe20003f2e200 */
[----:B------:R-:W-:Y:S01]  /*03c0*/  IMAD.MOV.U32 R2, RZ, RZ, 0x0 ;  /* 0x00000000ff027424 */ /* 0x000fe200078e00ff */
[----:B------:R-:W-:Y:S01]  /*03d0*/  LOP3.LUT R12, R5, 0x7ff00000, RZ, 0xc0, !PT ;  /* 0x7ff00000050c7812 */ /* 0x000fe200078ec0ff */
[----:B------:R-:W0:Y:S01]  /*03e0*/  MUFU.RCP64H R15, R3 ;  /* 0x00000003000f7308 */ /* 0x000e220000001800 */
[----:B------:R-:W-:Y:S01]  /*03f0*/  IMAD.MOV.U32 R14, RZ, RZ, 0x1 ;  /* 0x00000001ff0e7424 */ /* 0x000fe200078e00ff */
[----:B------:R-:W-:Y:S01]  /*0400*/  BSSY.RECONVERGENT B1, `(.L_x_3) ;  /* 0x0000045000017945 */ /* 0x000fe20003800200 */
[----:B------:R-:W-:Y:S01]  /*0410*/  IMAD.MOV.U32 R13, RZ, RZ, 0x1ca00000 ;  /* 0x1ca00000ff0d7424 */ /* 0x000fe200078e00ff */
[----:B------:R-:W-:Y:S01]  /*0420*/  ISETP.GE.U32.AND P0, PT, R12, 0x40600000, PT ;  /* 0x406000000c00780c */ /* 0x000fe20003f06070 */
[----:B------:R-:W-:Y:S02]  /*0430*/  IMAD.MOV.U32 R20, RZ, RZ, R12 ;  /* 0x000000ffff147224 */ /* 0x000fe400078e000c */
[----:B------:R-:W-:Y:S01]  /*0440*/  IMAD.MOV.U32 R21, RZ, RZ, 0x40600000 ;  /* 0x40600000ff157424 */ /* 0x000fe200078e00ff */
[----:B------:R-:W-:-:S03]  /*0450*/  SEL R13, R13, 0x63400000, !P0 ;  /* 0x634000000d0d7807 */ /* 0x000fc60004000000 */
[----:B------:R-:W-:Y:S01]  /*0460*/  VIADD R23, R21, 0xffffffff ;  /* 0xffffffff15177836 */ /* 0x000fe20000000000 */
[----:B------:R-:W-:-:S04]  /*0470*/  @!P1 LOP3.LUT R16, R13, 0x80000000, R5, 0xf8, !PT ;  /* 0x800000000d109812 */ /* 0x000fc800078ef805 */
[----:B------:R-:W-:Y:S01]  /*0480*/  @!P1 LOP3.LUT R17, R16, 0x100000, RZ, 0xfc, !PT ;  /* 0x0010000010119812 */ /* 0x000fe200078efcff */
[----:B0-----:R-:W-:Y:S01]  /*0490*/  DFMA R6, R14, -R2, 1 ;  /* 0x3ff000000e06742b */ /* 0x001fe20000000802 */
[----:B------:R-:W-:-:S07]  /*04a0*/  @!P1 IMAD.MOV.U32 R16, RZ, RZ, RZ ;  /* 0x000000ffff109224 */ /* 0x000fce00078e00ff */
[----:B------:R-:W-:-:S08]  /*04b0*/  DFMA R6, R6, R6, R6 ;  /* 0x000000060606722b */ /* 0x000fd00000000006 */
[----:B------:R-:W-:Y:S01]  /*04c0*/  DFMA R14, R14, R6, R14 ;  /* 0x000000060e0e722b */ /* 0x000fe2000000000e */
[----:B------:R-:W-:Y:S01]  /*04d0*/  LOP3.LUT R7, R13, 0x800fffff, R5, 0xf8, !PT ;  /* 0x800fffff0d077812 */ /* 0x000fe200078ef805 */
[----:B------:R-:W-:-:S06]  /*04e0*/  IMAD.MOV.U32 R6, RZ, RZ, R4 ;  /* 0x000000ffff067224 */ /* 0x000fcc00078e0004 */
[----:B------:R-:W-:Y:S02]  /*04f0*/  DFMA R18, R14, -R2, 1 ;  /* 0x3ff000000e12742b */ /* 0x000fe40000000802 */
[----:B------:R-:W-:-:S06]  /*0500*/  @!P1 DFMA R6, R6, 2, -R16 ;  /* 0x400000000606982b */ /* 0x000fcc0000000810 */
[----:B------:R-:W-:-:S04]  /*0510*/  DFMA R14, R14, R18, R14 ;  /* 0x000000120e0e722b */ /* 0x000fc8000000000e */
[----:B------:R-:W-:-:S04]  /*0520*/  @!P1 LOP3.LUT R20, R7, 0x7ff00000, RZ, 0xc0, !PT ;  /* 0x7ff0000007149812 */ /* 0x000fc800078ec0ff */
[----:B------:R-:W-:Y:S01]  /*0530*/  DMUL R16, R14, R6 ;  /* 0x000000060e107228 */ /* 0x000fe20000000000 */
[----:B------:R-:W-:-:S05]  /*0540*/  VIADD R22, R20, 0xffffffff ;  /* 0xffffffff14167836 */ /* 0x000fca0000000000 */
[----:B------:R-:W-:Y:S02]  /*0550*/  ISETP.GT.U32.AND P0, PT, R22, 0x7feffffe, PT ;  /* 0x7feffffe1600780c */ /* 0x000fe40003f04070 */
[----:B------:R-:W-:Y:S02]  /*0560*/  DFMA R18, R16, -R2, R6 ;  /* 0x800000021012722b */ /* 0x000fe40000000006 */
[----:B------:R-:W-:-:S06]  /*0570*/  ISETP.GT.U32.OR P0, PT, R23, 0x7feffffe, P0 ;  /* 0x7feffffe1700780c */ /* 0x000fcc0000704470 */
[----:B------:R-:W-:-:S07]  /*0580*/  DFMA R14, R14, R18, R16 ;  /* 0x000000120e0e722b */ /* 0x000fce0000000010 */
[----:B------:R-:W-:Y:S05]  /*0590*/  @P0 BRA `(.L_x_4) ;  /* 0x0000000000680947 */ /* 0x000fea0003800000 */
[----:B------:R-:W-:Y:S02]  /*05a0*/  IMAD.MOV.U32 R5, RZ, RZ, 0x40600000 ;  /* 0x40600000ff057424 */ /* 0x000fe400078e00ff */
[----:B------:R-:W-:-:S03]  /*05b0*/  IMAD.MOV.U32 R4, RZ, RZ, RZ ;  /* 0x000000ffff047224 */ /* 0x000fc600078e00ff */
[----:B------:R-:W-:-:S04]  /*05c0*/  VIADDMNMX R12, R12, -R5, 0xb9600000, !PT ;  /* 0xb96000000c0c7446 */ /* 0x000fc80007800905 */
[----:B------:R-:W-:-:S05]  /*05d0*/  VIMNMX R12, PT, PT, R12, 0x46a00000, PT ;  /* 0x46a000000c0c7848 */ /* 0x000fca0003fe0100 */
[----:B------:R-:W-:-:S04]  /*05e0*/  IMAD.IADD R16, R12, 0x1, -R13 ;  /* 0x000000010c107824 */ /* 0x000fc800078e0a0d */
[----:B------:R-:W-:-:S06]  /*05f0*/  VIADD R5, R16, 0x7fe00000 ;  /* 0x7fe0000010057836 */ /* 0x000fcc0000000000 */
[----:B------:R-:W-:-:S10]  /*0600*/  DMUL R12, R14, R4 ;  /* 0x000000040e0c7228 */ /* 0x000fd40000000000 */
[----:B------:R-:W-:-:S13]  /*0610*/  FSETP.GTU.AND P0, PT, |R13|, 1.469367938527859385e-39, PT ;  /* 0x001000000d00780b */ /* 0x000fda0003f0c200 */
[----:B------:R-:W-:Y:S05]  /*0620*/  @P0 BRA `(.L_x_5) ;  /* 0x0000000000880947 */ /* 0x000fea0003800000 */
[----:B------:R-:W-:Y:S01]  /*0630*/  DFMA R2, R14, -R2, R6 ;  /* 0x800000020e02722b */ /* 0x000fe20000000006 */
[----:B------:R-:W-:-:S09]  /*0640*/  IMAD.MOV.U32 R4, RZ, RZ, RZ ;  /* 0x000000ffff047224 */ /* 0x000fd200078e00ff */
[C---:B------:R-:W-:Y:S02]  /*0650*/  FSETP.NEU.AND P0, PT, R3.reuse, RZ, PT ;  /* 0x000000ff0300720b */ /* 0x040fe40003f0d000 */
[----:B------:R-:W-:-:S04]  /*0660*/  LOP3.LUT R2, R3, 0x40668000, RZ, 0x3c, !PT ;  /* 0x4066800003027812 */ /* 0x000fc800078e3cff */
[----:B------:R-:W-:-:S04]  /*0670*/  LOP3.LUT R7, R2, 0x80000000, RZ, 0xc0, !PT ;  /* 0x8000000002077812 */ /* 0x000fc800078ec0ff */
[----:B------:R-:W-:-:S03]  /*0680*/  LOP3.LUT R5, R7, R5, RZ, 0xfc, !PT ;  /* 0x0000000507057212 */ /* 0x000fc600078efcff */
[----:B------:R-:W-:Y:S05]  /*0690*/  @!P0 BRA `(.L_x_5) ;  /* 0x00000000006c8947 */ /* 0x000fea0003800000 */
[----:B------:R-:W-:Y:S01]  /*06a0*/  IMAD.MOV R3, RZ, RZ, -R16 ;  /* 0x000000ffff037224 */ /* 0x000fe200078e0a10 */
[----:B------:R-:W-:Y:S01]  /*06b0*/  DMUL.RP R4, R14, R4 ;  /* 0x000000040e047228 */ /* 0x000fe20000008000 */
[----:B------:R-:W-:-:S06]  /*06c0*/  IMAD.MOV.U32 R2, RZ, RZ, RZ ;  /* 0x000000ffff027224 */ /* 0x000fcc00078e00ff */
[----:B------:R-:W-:-:S03]  /*06d0*/  DFMA R2, R12, -R2, R14 ;  /* 0x800000020c02722b */ /* 0x000fc6000000000e */
[----:B------:R-:W-:-:S03]  /*06e0*/  LOP3.LUT R7, R5, R7, RZ, 0x3c, !PT ;  /* 0x0000000705077212 */ /* 0x000fc600078e3cff */
[----:B------:R-:W-:-:S04]  /*06f0*/  IADD3 R2, PT, PT, -R16, -0x43300000, RZ ;  /* 0xbcd0000010027810 */ /* 0x000fc80007ffe1ff */
[----:B------:R-:W-:-:S04]  /*0700*/  FSETP.NEU.AND P0, PT, |R3|, R2, PT ;  /* 0x000000020300720b */ /* 0x000fc80003f0d200 */
[----:B------:R-:W-:Y:S02]  /*0710*/  FSEL R12, R4, R12, !P0 ;  /* 0x0000000c040c7208 */ /* 0x000fe40004000000 */
[----:B------:R-:W-:Y:S01]  /*0720*/  FSEL R13, R7, R13, !P0 ;  /* 0x0000000d070d7208 */ /* 0x000fe20004000000 */
[----:B------:R-:W-:Y:S06]  /*0730*/  BRA `(.L_x_5) ;  /* 0x0000000000447947 */ /* 0x000fec0003800000 */
.L_x_4:
[----:B------:R-:W-:-:S14]  /*0740*/  DSETP.NAN.AND P0, PT, R4, R4, PT ;  /* 0x000000040400722a */ /* 0x000fdc0003f08000 */
[----:B------:R-:W-:Y:S05]  /*0750*/  @P0 BRA `(.L_x_6) ;  /* 0x0000000000340947 */ /* 0x000fea0003800000 */
[----:B------:R-:W-:Y:S01]  /*0760*/  ISETP.NE.AND P0, PT, R20, R21, PT ;  /* 0x000000151400720c */ /* 0x000fe20003f05270 */
[----:B------:R-:W-:Y:S02]  /*0770*/  IMAD.MOV.U32 R12, RZ, RZ, 0x0 ;  /* 0x00000000ff0c7424 */ /* 0x000fe400078e00ff */
[----:B------:R-:W-:-:S10]  /*0780*/  IMAD.MOV.U32 R13, RZ, RZ, -0x80000 ;  /* 0xfff80000ff0d7424 */ /* 0x000fd400078e00ff */
[----:B------:R-:W-:Y:S05]  /*0790*/  @!P0 BRA `(.L_x_5) ;  /* 0x00000000002c8947 */ /* 0x000fea0003800000 */
[----:B------:R-:W-:Y:S02]  /*07a0*/  ISETP.NE.AND P0, PT, R20, 0x7ff00000, PT ;  /* 0x7ff000001400780c */ /* 0x000fe40003f05270 */
[----:B------:R-:W-:Y:S02]  /*07b0*/  LOP3.LUT R4, R5, 0x40668000, RZ, 0x3c, !PT ;  /* 0x4066800005047812 */ /* 0x000fe400078e3cff */
[----:B------:R-:W-:Y:S02]  /*07c0*/  ISETP.EQ.OR P0, PT, R21, RZ, !P0 ;  /* 0x000000ff1500720c */ /* 0x000fe40004702670 */
[----:B------:R-:W-:-:S11]  /*07d0*/  LOP3.LUT R13, R4, 0x80000000, RZ, 0xc0, !PT ;  /* 0x80000000040d7812 */ /* 0x000fd600078ec0ff */
[----:B------:R-:W-:Y:S01]  /*07e0*/  @P0 LOP3.LUT R2, R13, 0x7ff00000, RZ, 0xfc, !PT ;  /* 0x7ff000000d020812 */ /* 0x000fe200078efcff */
[----:B------:R-:W-:Y:S02]  /*07f0*/  @!P0 IMAD.MOV.U32 R12, RZ, RZ, RZ ;  /* 0x000000ffff0c8224 */ /* 0x000fe400078e00ff */
[----:B------:R-:W-:Y:S02]  /*0800*/  @P0 IMAD.MOV.U32 R12, RZ, RZ, RZ ;  /* 0x000000ffff0c0224 */ /* 0x000fe400078e00ff */
[----:B------:R-:W-:Y:S01]  /*0810*/  @P0 IMAD.MOV.U32 R13, RZ, RZ, R2 ;  /* 0x000000ffff0d0224 */ /* 0x000fe200078e0002 */
[----:B------:R-:W-:Y:S06]  /*0820*/  BRA `(.L_x_5) ;  /* 0x0000000000087947 */ /* 0x000fec0003800000 */
.L_x_6:
[----:B------:R-:W-:Y:S01]  /*0830*/  LOP3.LUT R13, R5, 0x80000, RZ, 0xfc, !PT ;  /* 0x00080000050d7812 */ /* 0x000fe200078efcff */
[----:B------:R-:W-:-:S07]  /*0840*/  IMAD.MOV.U32 R12, RZ, RZ, R4 ;  /* 0x000000ffff0c7224 */ /* 0x000fce00078e0004 */
.L_x_5:
[----:B------:R-:W-:Y:S05]  /*0850*/  BSYNC.RECONVERGENT B1 ;  /* 0x0000000000017941 */ /* 0x000fea0003800200 */
.L_x_3:
[----:B------:R-:W-:Y:S02]  /*0860*/  IMAD.MOV.U32 R2, RZ, RZ, R10 ;  /* 0x000000ffff027224 */ /* 0x000fe400078e000a */
[----:B------:R-:W-:-:S04]  /*0870*/  IMAD.MOV.U32 R3, RZ, RZ, 0x0 ;  /* 0x00000000ff037424 */ /* 0x000fc800078e00ff */
[----:B------:R-:W-:Y:S05]  /*0880*/  RET.REL.NODEC R2 `(_Z7calcSinPdm) ;  /* 0xfffffff402dc7950 */ /* 0x000fea0003c3ffff */
.L_x_7:
[----:B------:R-:W-:-:S00]  /*0890*/  BRA `(.L_x_7) ;  /* 0xfffffffc00fc7947 */ /* 0x000fc0000383ffff */
[----:B------:R-:W-:-:S00]  /*08a0*/  NOP ;  /* 0x0000000000007918 */ /* 0x000fc00000000000 */
        /* <DEDUP_REMOVED lines=13> */
.L_x_8:


//--------------------- .nv.shared.reserved.0     --------------------------
	.section	.nv.shared.reserved.0,"aw",@nobits
	.weak		__nv_reservedSMEM_offset_0_alias
	.size		__nv_reservedSMEM_offset_0_alias, 0, 64
	.other		__nv_reservedSMEM_offset_0_alias,@"STO_CUDA_RESERVED_SHARED STV_DEFAULT"
__nv_reservedSMEM_offset_0_alias:
	.zero		0
	.zero		64


//--------------------- .nv.constant0._Z7calcSinPdm --------------------------
	.section	.nv.constant0._Z7calcSinPdm,"a",@progbits
	.sectionflags	@""
	.align	4
.nv.constant0._Z7calcSinPdm:
	.zero		912


//--------------------- SYMBOLS --------------------------

	.type		.nv.reservedSmem.offset0,@object
	.size		.nv.reservedSmem.offset0,0x4
